//
// Generated by NVIDIA NVVM Compiler
//
// Compiler Build ID: CL-36424714
// Cuda compilation tools, release 13.0, V13.0.88
// Based on NVVM 20.0.0
//

.version 9.0
.target sm_100
.address_size 64

	// .globl	_Z6VecAddPfS_S_i
.extern .func  (.param .b32 func_retval0) vprintf
(
	.param .b64 vprintf_param_0,
	.param .b64 vprintf_param_1
)
;
.global .align 1 .b8 $str[4] = {37, 102, 10};

.visible .entry _Z6VecAddPfS_S_i(
	.param .u64 .ptr .align 1 _Z6VecAddPfS_S_i_param_0,
	.param .u64 .ptr .align 1 _Z6VecAddPfS_S_i_param_1,
	.param .u64 .ptr .align 1 _Z6VecAddPfS_S_i_param_2,
	.param .u32 _Z6VecAddPfS_S_i_param_3
)
{
	.local .align 8 .b8 	__local_depot0[8];
	.reg .b64 	%SP;
	.reg .b64 	%SPL;
	.reg .pred 	%p<2>;
	.reg .b32 	%r<5>;
	.reg .b32 	%f<4>;
	.reg .b64 	%rd<15>;
	.reg .b64 	%fd<2>;

	mov.u64 	%SPL, __local_depot0;
	cvta.local.u64 	%SP, %SPL;
	ld.param.u64 	%rd1, [_Z6VecAddPfS_S_i_param_0];
	ld.param.u64 	%rd2, [_Z6VecAddPfS_S_i_param_1];
	ld.param.u64 	%rd3, [_Z6VecAddPfS_S_i_param_2];
	ld.param.u32 	%r2, [_Z6VecAddPfS_S_i_param_3];
	mov.u32 	%r1, %tid.x;
	setp.ge.s32 	%p1, %r1, %r2;
	@%p1 bra 	$L__BB0_2;
	add.u64 	%rd4, %SP, 0;
	add.u64 	%rd5, %SPL, 0;
	cvta.to.global.u64 	%rd6, %rd1;
	cvta.to.global.u64 	%rd7, %rd2;
	cvta.to.global.u64 	%rd8, %rd3;
	mul.wide.u32 	%rd9, %r1, 4;
	add.s64 	%rd10, %rd6, %rd9;
	ld.global.f32 	%f1, [%rd10];
	add.s64 	%rd11, %rd7, %rd9;
	ld.global.f32 	%f2, [%rd11];
	add.f32 	%f3, %f1, %f2;
	add.s64 	%rd12, %rd8, %rd9;
	st.global.f32 	[%rd12], %f3;
	cvt.f64.f32 	%fd1, %f3;
	st.local.f64 	[%rd5], %fd1;
	mov.u64 	%rd13, $str;
	cvta.global.u64 	%rd14, %rd13;
	{ // callseq 0, 0
	.param .b64 param0;
	st.param.b64 	[param0], %rd14;
	.param .b64 param1;
	st.param.b64 	[param1], %rd4;
	.param .b32 retval0;
	call.uni (retval0), 
	vprintf, 
	(
	param0, 
	param1
	);
	ld.param.b32 	%r3, [retval0];
	} // callseq 0
$L__BB0_2:
	ret;

}


// ===== COMPILED SASS (sm_100) =====

	.target	sm_100

	.elftype	@"ET_EXEC"


//--------------------- .note.nv.tkinfo           --------------------------
	.section	.note.nv.tkinfo,"",@"SHT_NOTE"
	.sectionflags	@"SHF_NOTE_NV_TKINFO"
	.tkinfo
        /*0018*/ 	.word	0x00000002
        /*0030*/ 	.string	""
        /*0030*/ 	.string	"ptxas"
        /*0030*/ 	.string	"Cuda compilation tools, release 13.0, V13.0.88"
        /*0030*/ 	.string	"Build cuda_13.0.r13.0/compiler.36424714_0"
        /*0030*/ 	.string	"-arch sm_100 -m 64 "



//--------------------- .note.nv.cuinfo           --------------------------
	.section	.note.nv.cuinfo,"",@"SHT_NOTE"
	.sectionflags	@"SHF_NOTE_NV_CUINFO"
        /*0018*/ 	.short	0x0002
        /*001a*/ 	.short	0x0064
        /*001c*/ 	.short	0x0082
	.zero		2


//--------------------- .nv.info                  --------------------------
	.section	.nv.info,"",@"SHT_CUDA_INFO"
	.align	4


	//----- nvinfo : EIATTR_REGCOUNT
	.align		4
        /*0000*/ 	.byte	0x04, 0x2f
        /*0002*/ 	.short	(.L_2 - .L_1)
	.align		4
.L_1:
        /*0004*/ 	.word	index@(_Z6VecAddPfS_S_i)
        /*0008*/ 	.word	0x00000018


	//----- nvinfo : EIATTR_FRAME_SIZE
	.align		4
.L_2:
        /*000c*/ 	.byte	0x04, 0x11
        /*000e*/ 	.short	(.L_4 - .L_3)
	.align		4
.L_3:
        /*0010*/ 	.word	index@(_Z6VecAddPfS_S_i)
        /*0014*/ 	.word	0x00000008


	//----- nvinfo : EIATTR_MIN_STACK_SIZE
	.align		4
.L_4:
        /*0018*/ 	.byte	0x04, 0x12
        /*001a*/ 	.short	(.L_6 - .L_5)
	.align		4
.L_5:
        /*001c*/ 	.word	index@(_Z6VecAddPfS_S_i)
        /*0020*/ 	.word	0x00000008
.L_6:


//--------------------- .nv.compat                --------------------------
	.section	.nv.compat,"",@"SHT_CUDA_COMPAT_INFO"
	.align	4
        /*0000*/ 	.byte	0x02, 0x09, 0x00, 0x00, 0x02, 0x02, 0x01, 0x00, 0x02, 0x05, 0x05, 0x00, 0x03, 0x07, 0x01, 0x01
        /*0010*/ 	.byte	0x02, 0x03, 0x00, 0x00, 0x02, 0x06, 0x01, 0x00, 0x04, 0x0b, 0x08, 0x00, 0x09, 0x00, 0x00, 0x00
        /*0020*/ 	.byte	0x00, 0x00, 0x00, 0x00


//--------------------- .nv.info._Z6VecAddPfS_S_i --------------------------
	.section	.nv.info._Z6VecAddPfS_S_i,"",@"SHT_CUDA_INFO"
	.sectionflags	@""
	.align	4


	//----- nvinfo : EIATTR_CUDA_API_VERSION
	.align		4
        /*0000*/ 	.byte	0x04, 0x37
        /*0002*/ 	.short	(.L_8 - .L_7)
.L_7:
        /*0004*/ 	.word	0x00000082


	//----- nvinfo : EIATTR_KPARAM_INFO
	.align		4
.L_8:
        /*0008*/ 	.byte	0x04, 0x17
        /*000a*/ 	.short	(.L_10 - .L_9)
.L_9:
        /*000c*/ 	.word	0x00000000
        /*0010*/ 	.short	0x0003
        /*0012*/ 	.short	0x0018
        /*0014*/ 	.byte	0x00, 0xf0, 0x11, 0x00


	//----- nvinfo : EIATTR_KPARAM_INFO
	.align		4
.L_10:
        /*0018*/ 	.byte	0x04, 0x17
        /*001a*/ 	.short	(.L_12 - .L_11)
.L_11:
        /*001c*/ 	.word	0x00000000
        /*0020*/ 	.short	0x0002
        /*0022*/ 	.short	0x0010
        /*0024*/ 	.byte	0x00, 0xf5, 0x21, 0x00


	//----- nvinfo : EIATTR_KPARAM_INFO
	.align		4
.L_12:
        /*0028*/ 	.byte	0x04, 0x17
        /*002a*/ 	.short	(.L_14 - .L_13)
.L_13:
        /*002c*/ 	.word	0x00000000
        /*0030*/ 	.short	0x0001
        /*0032*/ 	.short	0x0008
        /*0034*/ 	.byte	0x00, 0xf5, 0x21, 0x00


	//----- nvinfo : EIATTR_KPARAM_INFO
	.align		4
.L_14:
        /*0038*/ 	.byte	0x04, 0x17
        /*003a*/ 	.short	(.L_16 - .L_15)
.L_15:
        /*003c*/ 	.word	0x00000000
        /*0040*/ 	.short	0x0000
        /*0042*/ 	.short	0x0000
        /*0044*/ 	.byte	0x00, 0xf5, 0x21, 0x00


	//----- nvinfo : EIATTR_SPARSE_MMA_MASK
	.align		4
.L_16:
        /*0048*/ 	.byte	0x03, 0x50
        /*004a*/ 	.short	0x0000


	//----- nvinfo : EIATTR_MAXREG_COUNT
	.align		4
        /*004c*/ 	.byte	0x03, 0x1b
        /*004e*/ 	.short	0x00ff


	//----- nvinfo : EIATTR_EXTERNS
	.align		4
        /*0050*/ 	.byte	0x04, 0x0f
        /*0052*/ 	.short	(.L_18 - .L_17)


	//   ....[0]....
	.align		4
.L_17:
        /*0054*/ 	.word	index@(vprintf)


	//----- nvinfo : EIATTR_MERCURY_ISA_VERSION
	.align		4
.L_18:
        /*0058*/ 	.byte	0x03, 0x5f
        /*005a*/ 	.short	0x0101


	//----- nvinfo : EIATTR_VRC_CTA_INIT_COUNT
	.align		4
        /*005c*/ 	.byte	0x02, 0x4a
	.zero		1
	.zero		1


	//----- nvinfo : EIATTR_SYSCALL_OFFSETS
	.align		4
        /*0060*/ 	.byte	0x04, 0x46
        /*0062*/ 	.short	(.L_20 - .L_19)


	//   ....[0]....
.L_19:
        /*0064*/ 	.word	0x000001d0


	//----- nvinfo : EIATTR_EXIT_INSTR_OFFSETS
	.align		4
.L_20:
        /*0068*/ 	.byte	0x04, 0x1c
        /*006a*/ 	.short	(.L_22 - .L_21)


	//   ....[0]....
.L_21:
        /*006c*/ 	.word	0x00000090


	//   ....[1]....
        /*0070*/ 	.word	0x000001e0


	//----- nvinfo : EIATTR_CRS_STACK_SIZE
	.align		4
.L_22:
        /*0074*/ 	.byte	0x04, 0x1e
        /*0076*/ 	.short	(.L_24 - .L_23)
.L_23:
        /*0078*/ 	.word	0x00000000


	//----- nvinfo : EIATTR_CBANK_PARAM_SIZE
	.align		4
.L_24:
        /*007c*/ 	.byte	0x03, 0x19
        /*007e*/ 	.short	0x001c


	//----- nvinfo : EIATTR_PARAM_CBANK
	.align		4
        /*0080*/ 	.byte	0x04, 0x0a
        /*0082*/ 	.short	(.L_26 - .L_25)
	.align		4
.L_25:
        /*0084*/ 	.word	index@(.nv.constant0._Z6VecAddPfS_S_i)
        /*0088*/ 	.short	0x0380
        /*008a*/ 	.short	0x001c


	//----- nvinfo : EIATTR_SW_WAR
	.align		4
.L_26:
        /*008c*/ 	.byte	0x04, 0x36
        /*008e*/ 	.short	(.L_28 - .L_27)
.L_27:
        /*0090*/ 	.word	0x00000008
.L_28:


//--------------------- .nv.callgraph             --------------------------
	.section	.nv.callgraph,"",@"SHT_CUDA_CALLGRAPH"
	.align	4
	.sectionentsize	8
	.align		4
        /*0000*/ 	.word	0x00000000
	.align		4
        /*0004*/ 	.word	0xffffffff
	.align		4
        /*0008*/ 	.word	index@(_Z6VecAddPfS_S_i)
	.align		4
        /*000c*/ 	.word	index@(vprintf)
	.align		4
        /*0010*/ 	.word	0x00000000
	.align		4
        /*0014*/ 	.word	0xfffffffe
	.align		4
        /*0018*/ 	.word	0x00000000
	.align		4
        /*001c*/ 	.word	0xfffffffd
	.align		4
        /*0020*/ 	.word	0x00000000
	.align		4
        /*0024*/ 	.word	0xfffffffc


//--------------------- .nv.constant4             --------------------------
	.section	.nv.constant4,"a",@progbits
	.align	8
	.align		8
.nv.constant4:
        /*0000*/ 	.dword	vprintf
	.align		8
        /*0008*/ 	.dword	$str


//--------------------- .text._Z6VecAddPfS_S_i    --------------------------
	.section	.text._Z6VecAddPfS_S_i,"ax",@progbits
	.align	128
        .global         _Z6VecAddPfS_S_i
        .type           _Z6VecAddPfS_S_i,@function
        .size           _Z6VecAddPfS_S_i,(.L_x_2 - _Z6VecAddPfS_S_i)
        .other          _Z6VecAddPfS_S_i,@"STO_CUDA_ENTRY STV_DEFAULT"
_Z6VecAddPfS_S_i:
.text._Z6VecAddPfS_S_i:
[----:B------:R-:W0:Y:S01]  /*0000*/  LDC R1, c[0x0][0x37c] ;  /* 0x0000df00ff017b82 */ /* 0x000e220000000800 */
[----:B------:R-:W1:Y:S01]  /*0010*/  S2R R13, SR_TID.X ;  /* 0x00000000000d7919 */ /* 0x000e620000002100 */
[----:B------:R-:W1:Y:S01]  /*0020*/  LDCU UR6, c[0x0][0x398] ;  /* 0x00007300ff0677ac */ /* 0x000e620008000800 */
[----:B0-----:R-:W-:Y:S01]  /*0030*/  VIADD R1, R1, 0xfffffff8 ;  /* 0xfffffff801017836 */ /* 0x001fe20000000000 */
[----:B------:R-:W0:Y:S01]  /*0040*/  LDCU UR4, c[0x0][0x2f8] ;  /* 0x00005f00ff0477ac */ /* 0x000e220008000800 */
[----:B------:R-:W2:Y:S03]  /*0050*/  LDCU UR5, c[0x0][0x2fc] ;  /* 0x00005f80ff0577ac */ /* 0x000ea60008000800 */
[----:B0-----:R-:W-:-:S05]  /*0060*/  IADD3 R6, P1, PT, R1, UR4, RZ ;  /* 0x0000000401067c10 */ /* 0x001fca000ff3e0ff */
[----:B--2---:R-:W-:Y:S01]  /*0070*/  IMAD.X R7, RZ, RZ, UR5, P1 ;  /* 0x00000005ff077e24 */ /* 0x004fe200088e06ff */
[----:B-1----:R-:W-:-:S13]  /*0080*/  ISETP.GE.AND P0, PT, R13, UR6, PT ;  /* 0x000000060d007c0c */ /* 0x002fda000bf06270 */
[----:B------:R-:W-:Y:S05]  /*0090*/  @P0 EXIT ;  /* 0x000000000000094d */ /* 0x000fea0003800000 */
[----:B------:R-:W0:Y:S01]  /*00a0*/  LDC.64 R2, c[0x0][0x388] ;  /* 0x0000e200ff027b82 */ /* 0x000e220000000a00 */
[----:B------:R-:W1:Y:S07]  /*00b0*/  LDCU.64 UR4, c[0x0][0x358] ;  /* 0x00006b00ff0477ac */ /* 0x000e6e0008000a00 */
[----:B------:R-:W2:Y:S08]  /*00c0*/  LDC.64 R4, c[0x0][0x380] ;  /* 0x0000e000ff047b82 */ /* 0x000eb00000000a00 */
[----:B------:R-:W3:Y:S01]  /*00d0*/  LDC.64 R8, c[0x0][0x390] ;  /* 0x0000e400ff087b82 */ /* 0x000ee20000000a00 */
[----:B------:R-:W-:Y:S01]  /*00e0*/  MOV R12, 0x0 ;  /* 0x00000000000c7802 */ /* 0x000fe20000000f00 */
[----:B------:R-:W4:Y:S01]  /*00f0*/  LDCU.64 UR6, c[0x4][0x8] ;  /* 0x01000100ff0677ac */ /* 0x000f220008000a00 */
[----:B0-----:R-:W-:-:S06]  /*0100*/  IMAD.WIDE.U32 R2, R13, 0x4, R2 ;  /* 0x000000040d027825 */ /* 0x001fcc00078e0002 */
[----:B-1----:R-:W5:Y:S01]  /*0110*/  LDG.E R3, desc[UR4][R2.64] ;  /* 0x0000000402037981 */ /* 0x002f62000c1e1900 */
[----:B--2---:R-:W-:-:S05]  /*0120*/  IMAD.WIDE.U32 R4, R13, 0x4, R4 ;  /* 0x000000040d047825 */ /* 0x004fca00078e0004 */
[----:B------:R4:W5:Y:S01]  /*0130*/  LDG.E R0, desc[UR4][R4.64] ;  /* 0x0000000404007981 */ /* 0x000962000c1e1900 */
[----:B---3--:R-:W-:Y:S02]  /*0140*/  IMAD.WIDE.U32 R8, R13, 0x4, R8 ;  /* 0x000000040d087825 */ /* 0x008fe400078e0008 */
[----:B------:R-:W0:Y:S01]  /*0150*/  LDC.64 R12, c[0x4][R12] ;  /* 0x010000000c0c7b82 */ /* 0x000e220000000a00 */
[----:B----4-:R-:W-:Y:S02]  /*0160*/  MOV R4, UR6 ;  /* 0x0000000600047c02 */ /* 0x010fe40008000f00 */
[----:B------:R-:W-:Y:S01]  /*0170*/  MOV R5, UR7 ;  /* 0x0000000700057c02 */ /* 0x000fe20008000f00 */
[----:B-----5:R-:W-:-:S04]  /*0180*/  FADD R0, R0, R3 ;  /* 0x0000000300007221 */ /* 0x020fc80000000000 */
[----:B------:R-:W1:Y:S01]  /*0190*/  F2F.F64.F32 R10, R0 ;  /* 0x00000000000a7310 */ /* 0x000e620000201800 */
[----:B------:R2:W-:Y:S04]  /*01a0*/  STG.E desc[UR4][R8.64], R0 ;  /* 0x0000000008007986 */ /* 0x0005e8000c101904 */
[----:B01----:R2:W-:Y:S02]  /*01b0*/  STL.64 [R1], R10 ;  /* 0x0000000a01007387 */ /* 0x0035e40000100a00 */
[----:B------:R-:W-:-:S07]  /*01c0*/  LEPC R20, `(.L_x_0) ;  /* 0x000000001014794e */ /* 0x000fce0000000000 */
[----:B--2---:R-:W-:Y:S05]  /*01d0*/  CALL.ABS.NOINC R12 ;  /* 0x000000000c007343 */ /* 0x004fea0003c00000 */
.L_x_0:
[----:B------:R-:W-:Y:S05]  /*01e0*/  EXIT ;  /* 0x000000000000794d */ /* 0x000fea0003800000 */
.L_x_1:
[----:B------:R-:W-:-:S00]  /*01f0*/  BRA `(.L_x_1) ;  /* 0xfffffffc00fc7947 */ /* 0x000fc0000383ffff */
[----:B------:R-:W-:-:S00]  /*0200*/  NOP ;  /* 0x0000000000007918 */ /* 0x000fc00000000000 */
[----:B------:R-:W-:-:S00]  /*0210*/  NOP ;  /* 0x0000000000007918 */ /* 0x000fc00000000000 */
[----:B------:R-:W-:-:S00]  /*0220*/  NOP ;  /* 0x0000000000007918 */ /* 0x000fc00000000000 */
[----:B------:R-:W-:-:S00]  /*0230*/  NOP ;  /* 0x0000000000007918 */ /* 0x000fc00000000000 */
[----:B------:R-:W-:-:S00]  /*0240*/  NOP ;  /* 0x0000000000007918 */ /* 0x000fc00000000000 */
[----:B------:R-:W-:-:S00]  /*0250*/  NOP ;  /* 0x0000000000007918 */ /* 0x000fc00000000000 */
[----:B------:R-:W-:-:S00]  /*0260*/  NOP ;  /* 0x0000000000007918 */ /* 0x000fc00000000000 */
[----:B------:R-:W-:-:S00]  /*0270*/  NOP ;  /* 0x0000000000007918 */ /* 0x000fc00000000000 */
.L_x_2:


//--------------------- .nv.global.init           --------------------------
	.section	.nv.global.init,"aw",@progbits
.nv.global.init:
	.type		$str,@object
	.size		$str,(.L_0 - $str)
$str:
        /*0000*/ 	.byte	0x25, 0x66, 0x0a, 0x00
.L_0:


//--------------------- .nv.shared.reserved.0     --------------------------
	.section	.nv.shared.reserved.0,"aw",@nobits
	.weak		__nv_reservedSMEM_offset_0_alias
	.size		__nv_reservedSMEM_offset_0_alias, 0, 64
	.other		__nv_reservedSMEM_offset_0_alias,@"STO_CUDA_RESERVED_SHARED STV_DEFAULT"
__nv_reservedSMEM_offset_0_alias:
	.zero		0
	.zero		64


//--------------------- .nv.constant0._Z6VecAddPfS_S_i --------------------------
	.section	.nv.constant0._Z6VecAddPfS_S_i,"a",@progbits
	.sectionflags	@""
	.align	4
.nv.constant0._Z6VecAddPfS_S_i:
	.zero		924


//--------------------- SYMBOLS --------------------------

	.type		.nv.reservedSmem.offset0,@object
	.size		.nv.reservedSmem.offset0,0x4
	.type		vprintf,@function
